//
// Generated by NVIDIA NVVM Compiler
//
// Compiler Build ID: CL-36424714
// Cuda compilation tools, release 13.0, V13.0.88
// Based on NVVM 20.0.0
//

.version 9.0
.target sm_100
.address_size 64

	// .globl	_Z20MatrixMultiplicationPfS_S_iiiii

.visible .entry _Z20MatrixMultiplicationPfS_S_iiiii(
	.param .u64 .ptr .align 1 _Z20MatrixMultiplicationPfS_S_iiiii_param_0,
	.param .u64 .ptr .align 1 _Z20MatrixMultiplicationPfS_S_iiiii_param_1,
	.param .u64 .ptr .align 1 _Z20MatrixMultiplicationPfS_S_iiiii_param_2,
	.param .u32 _Z20MatrixMultiplicationPfS_S_iiiii_param_3,
	.param .u32 _Z20MatrixMultiplicationPfS_S_iiiii_param_4,
	.param .u32 _Z20MatrixMultiplicationPfS_S_iiiii_param_5,
	.param .u32 _Z20MatrixMultiplicationPfS_S_iiiii_param_6,
	.param .u32 _Z20MatrixMultiplicationPfS_S_iiiii_param_7
)
{
	.reg .pred 	%p<2>;
	.reg .b32 	%r<20>;
	.reg .b32 	%f<5>;
	.reg .b64 	%rd<13>;

	ld.param.u64 	%rd1, [_Z20MatrixMultiplicationPfS_S_iiiii_param_0];
	ld.param.u64 	%rd2, [_Z20MatrixMultiplicationPfS_S_iiiii_param_1];
	ld.param.u64 	%rd3, [_Z20MatrixMultiplicationPfS_S_iiiii_param_2];
	ld.param.u32 	%r2, [_Z20MatrixMultiplicationPfS_S_iiiii_param_4];
	ld.param.u32 	%r3, [_Z20MatrixMultiplicationPfS_S_iiiii_param_5];
	ld.param.u32 	%r4, [_Z20MatrixMultiplicationPfS_S_iiiii_param_6];
	ld.param.u32 	%r5, [_Z20MatrixMultiplicationPfS_S_iiiii_param_7];
	mov.u32 	%r6, %ntid.x;
	mov.u32 	%r7, %ctaid.x;
	mov.u32 	%r8, %tid.x;
	mad.lo.s32 	%r1, %r6, %r7, %r8;
	setp.ge.s32 	%p1, %r1, %r5;
	@%p1 bra 	$L__BB0_2;
	cvta.to.global.u64 	%rd4, %rd1;
	cvta.to.global.u64 	%rd5, %rd2;
	cvta.to.global.u64 	%rd6, %rd3;
	rem.s32 	%r9, %r1, %r2;
	mul.lo.s32 	%r10, %r4, %r3;
	div.s32 	%r11, %r1, %r10;
	mad.lo.s32 	%r12, %r11, %r2, %r9;
	mul.wide.s32 	%rd7, %r12, 4;
	add.s64 	%rd8, %rd4, %rd7;
	ld.global.f32 	%f1, [%rd8];
	mul.lo.s32 	%r13, %r11, %r10;
	sub.s32 	%r14, %r1, %r13;
	div.s32 	%r15, %r14, %r3;
	div.s32 	%r16, %r1, %r3;
	mul.lo.s32 	%r17, %r16, %r3;
	sub.s32 	%r18, %r1, %r17;
	mad.lo.s32 	%r19, %r18, %r4, %r15;
	mul.wide.s32 	%rd9, %r19, 4;
	add.s64 	%rd10, %rd5, %rd9;
	ld.global.f32 	%f2, [%rd10];
	mul.f32 	%f3, %f1, %f2;
	mul.wide.s32 	%rd11, %r16, 4;
	add.s64 	%rd12, %rd6, %rd11;
	atom.global.add.f32 	%f4, [%rd12], %f3;
$L__BB0_2:
	ret;

}


// ===== COMPILED SASS (sm_100) =====

	.target	sm_100

	.elftype	@"ET_EXEC"


//--------------------- .note.nv.tkinfo           --------------------------
	.section	.note.nv.tkinfo,"",@"SHT_NOTE"
	.sectionflags	@"SHF_NOTE_NV_TKINFO"
	.tkinfo
        /*0018*/ 	.word	0x00000002
        /*0030*/ 	.string	""
        /*0030*/ 	.string	"ptxas"
        /*0030*/ 	.string	"Cuda compilation tools, release 13.0, V13.0.88"
        /*0030*/ 	.string	"Build cuda_13.0.r13.0/compiler.36424714_0"
        /*0030*/ 	.string	"-arch sm_100 -m 64 "



//--------------------- .note.nv.cuinfo           --------------------------
	.section	.note.nv.cuinfo,"",@"SHT_NOTE"
	.sectionflags	@"SHF_NOTE_NV_CUINFO"
        /*0018*/ 	.short	0x0002
        /*001a*/ 	.short	0x0064
        /*001c*/ 	.short	0x0082
	.zero		2


//--------------------- .nv.info                  --------------------------
	.section	.nv.info,"",@"SHT_CUDA_INFO"
	.align	4


	//----- nvinfo : EIATTR_REGCOUNT
	.align		4
        /*0000*/ 	.byte	0x04, 0x2f
        /*0002*/ 	.short	(.L_1 - .L_0)
	.align		4
.L_0:
        /*0004*/ 	.word	index@(_Z20MatrixMultiplicationPfS_S_iiiii)
        /*0008*/ 	.word	0x00000014


	//----- nvinfo : EIATTR_FRAME_SIZE
	.align		4
.L_1:
        /*000c*/ 	.byte	0x04, 0x11
        /*000e*/ 	.short	(.L_3 - .L_2)
	.align		4
.L_2:
        /*0010*/ 	.word	index@(_Z20MatrixMultiplicationPfS_S_iiiii)
        /*0014*/ 	.word	0x00000000


	//----- nvinfo : EIATTR_MIN_STACK_SIZE
	.align		4
.L_3:
        /*0018*/ 	.byte	0x04, 0x12
        /*001a*/ 	.short	(.L_5 - .L_4)
	.align		4
.L_4:
        /*001c*/ 	.word	index@(_Z20MatrixMultiplicationPfS_S_iiiii)
        /*0020*/ 	.word	0x00000000
.L_5:


//--------------------- .nv.compat                --------------------------
	.section	.nv.compat,"",@"SHT_CUDA_COMPAT_INFO"
	.align	4
        /*0000*/ 	.byte	0x02, 0x09, 0x00, 0x00, 0x02, 0x02, 0x01, 0x00, 0x02, 0x05, 0x05, 0x00, 0x03, 0x07, 0x01, 0x01
        /*0010*/ 	.byte	0x02, 0x03, 0x00, 0x00, 0x02, 0x06, 0x01, 0x00, 0x04, 0x0b, 0x08, 0x00, 0x09, 0x00, 0x00, 0x00
        /*0020*/ 	.byte	0x00, 0x00, 0x00, 0x00


//--------------------- .nv.info._Z20MatrixMultiplicationPfS_S_iiiii --------------------------
	.section	.nv.info._Z20MatrixMultiplicationPfS_S_iiiii,"",@"SHT_CUDA_INFO"
	.sectionflags	@""
	.align	4


	//----- nvinfo : EIATTR_CUDA_API_VERSION
	.align		4
        /*0000*/ 	.byte	0x04, 0x37
        /*0002*/ 	.short	(.L_7 - .L_6)
.L_6:
        /*0004*/ 	.word	0x00000082


	//----- nvinfo : EIATTR_KPARAM_INFO
	.align		4
.L_7:
        /*0008*/ 	.byte	0x04, 0x17
        /*000a*/ 	.short	(.L_9 - .L_8)
.L_8:
        /*000c*/ 	.word	0x00000000
        /*0010*/ 	.short	0x0007
        /*0012*/ 	.short	0x0028
        /*0014*/ 	.byte	0x00, 0xf0, 0x11, 0x00


	//----- nvinfo : EIATTR_KPARAM_INFO
	.align		4
.L_9:
        /*0018*/ 	.byte	0x04, 0x17
        /*001a*/ 	.short	(.L_11 - .L_10)
.L_10:
        /*001c*/ 	.word	0x00000000
        /*0020*/ 	.short	0x0006
        /*0022*/ 	.short	0x0024
        /*0024*/ 	.byte	0x00, 0xf0, 0x11, 0x00


	//----- nvinfo : EIATTR_KPARAM_INFO
	.align		4
.L_11:
        /*0028*/ 	.byte	0x04, 0x17
        /*002a*/ 	.short	(.L_13 - .L_12)
.L_12:
        /*002c*/ 	.word	0x00000000
        /*0030*/ 	.short	0x0005
        /*0032*/ 	.short	0x0020
        /*0034*/ 	.byte	0x00, 0xf0, 0x11, 0x00


	//----- nvinfo : EIATTR_KPARAM_INFO
	.align		4
.L_13:
        /*0038*/ 	.byte	0x04, 0x17
        /*003a*/ 	.short	(.L_15 - .L_14)
.L_14:
        /*003c*/ 	.word	0x00000000
        /*0040*/ 	.short	0x0004
        /*0042*/ 	.short	0x001c
        /*0044*/ 	.byte	0x00, 0xf0, 0x11, 0x00


	//----- nvinfo : EIATTR_KPARAM_INFO
	.align		4
.L_15:
        /*0048*/ 	.byte	0x04, 0x17
        /*004a*/ 	.short	(.L_17 - .L_16)
.L_16:
        /*004c*/ 	.word	0x00000000
        /*0050*/ 	.short	0x0003
        /*0052*/ 	.short	0x0018
        /*0054*/ 	.byte	0x00, 0xf0, 0x11, 0x00


	//----- nvinfo : EIATTR_KPARAM_INFO
	.align		4
.L_17:
        /*0058*/ 	.byte	0x04, 0x17
        /*005a*/ 	.short	(.L_19 - .L_18)
.L_18:
        /*005c*/ 	.word	0x00000000
        /*0060*/ 	.short	0x0002
        /*0062*/ 	.short	0x0010
        /*0064*/ 	.byte	0x00, 0xf5, 0x21, 0x00


	//----- nvinfo : EIATTR_KPARAM_INFO
	.align		4
.L_19:
        /*0068*/ 	.byte	0x04, 0x17
        /*006a*/ 	.short	(.L_21 - .L_20)
.L_20:
        /*006c*/ 	.word	0x00000000
        /*0070*/ 	.short	0x0001
        /*0072*/ 	.short	0x0008
        /*0074*/ 	.byte	0x00, 0xf5, 0x21, 0x00


	//----- nvinfo : EIATTR_KPARAM_INFO
	.align		4
.L_21:
        /*0078*/ 	.byte	0x04, 0x17
        /*007a*/ 	.short	(.L_23 - .L_22)
.L_22:
        /*007c*/ 	.word	0x00000000
        /*0080*/ 	.short	0x0000
        /*0082*/ 	.short	0x0000
        /*0084*/ 	.byte	0x00, 0xf5, 0x21, 0x00


	//----- nvinfo : EIATTR_SPARSE_MMA_MASK
	.align		4
.L_23:
        /*0088*/ 	.byte	0x03, 0x50
        /*008a*/ 	.short	0x0000


	//----- nvinfo : EIATTR_MAXREG_COUNT
	.align		4
        /*008c*/ 	.byte	0x03, 0x1b
        /*008e*/ 	.short	0x00ff


	//----- nvinfo : EIATTR_MERCURY_ISA_VERSION
	.align		4
        /*0090*/ 	.byte	0x03, 0x5f
        /*0092*/ 	.short	0x0101


	//----- nvinfo : EIATTR_VRC_CTA_INIT_COUNT
	.align		4
        /*0094*/ 	.byte	0x02, 0x4a
	.zero		1
	.zero		1


	//----- nvinfo : EIATTR_EXIT_INSTR_OFFSETS
	.align		4
        /*0098*/ 	.byte	0x04, 0x1c
        /*009a*/ 	.short	(.L_25 - .L_24)


	//   ....[0]....
.L_24:
        /*009c*/ 	.word	0x00000070


	//   ....[1]....
        /*00a0*/ 	.word	0x000006e0


	//----- nvinfo : EIATTR_CBANK_PARAM_SIZE
	.align		4
.L_25:
        /*00a4*/ 	.byte	0x03, 0x19
        /*00a6*/ 	.short	0x002c


	//----- nvinfo : EIATTR_PARAM_CBANK
	.align		4
        /*00a8*/ 	.byte	0x04, 0x0a
        /*00aa*/ 	.short	(.L_27 - .L_26)
	.align		4
.L_26:
        /*00ac*/ 	.word	index@(.nv.constant0._Z20MatrixMultiplicationPfS_S_iiiii)
        /*00b0*/ 	.short	0x0380
        /*00b2*/ 	.short	0x002c


	//----- nvinfo : EIATTR_SW_WAR
	.align		4
.L_27:
        /*00b4*/ 	.byte	0x04, 0x36
        /*00b6*/ 	.short	(.L_29 - .L_28)
.L_28:
        /*00b8*/ 	.word	0x00000008
.L_29:


//--------------------- .nv.callgraph             --------------------------
	.section	.nv.callgraph,"",@"SHT_CUDA_CALLGRAPH"
	.align	4
	.sectionentsize	8
	.align		4
        /*0000*/ 	.word	0x00000000
	.align		4
        /*0004*/ 	.word	0xffffffff
	.align		4
        /*0008*/ 	.word	0x00000000
	.align		4
        /*000c*/ 	.word	0xfffffffe
	.align		4
        /*0010*/ 	.word	0x00000000
	.align		4
        /*0014*/ 	.word	0xfffffffd
	.align		4
        /*0018*/ 	.word	0x00000000
	.align		4
        /*001c*/ 	.word	0xfffffffc


//--------------------- .text._Z20MatrixMultiplicationPfS_S_iiiii --------------------------
	.section	.text._Z20MatrixMultiplicationPfS_S_iiiii,"ax",@progbits
	.align	128
        .global         _Z20MatrixMultiplicationPfS_S_iiiii
        .type           _Z20MatrixMultiplicationPfS_S_iiiii,@function
        .size           _Z20MatrixMultiplicationPfS_S_iiiii,(.L_x_1 - _Z20MatrixMultiplicationPfS_S_iiiii)
        .other          _Z20MatrixMultiplicationPfS_S_iiiii,@"STO_CUDA_ENTRY STV_DEFAULT"
_Z20MatrixMultiplicationPfS_S_iiiii:
.text._Z20MatrixMultiplicationPfS_S_iiiii:
[----:B------:R-:W-:Y:S01]  /*0000*/  LDC R1, c[0x0][0x37c] ;  /* 0x0000df00ff017b82 */ /* 0x000fe20000000800 */
[----:B------:R-:W0:Y:S01]  /*0010*/  S2R R5, SR_CTAID.X ;  /* 0x0000000000057919 */ /* 0x000e220000002500 */
[----:B------:R-:W0:Y:S01]  /*0020*/  LDCU UR4, c[0x0][0x360] ;  /* 0x00006c00ff0477ac */ /* 0x000e220008000800 */
[----:B------:R-:W0:Y:S01]  /*0030*/  S2R R0, SR_TID.X ;  /* 0x0000000000007919 */ /* 0x000e220000002100 */
[----:B------:R-:W1:Y:S01]  /*0040*/  LDCU UR5, c[0x0][0x3a8] ;  /* 0x00007500ff0577ac */ /* 0x000e620008000800 */
[----:B0-----:R-:W-:-:S05]  /*0050*/  IMAD R5, R5, UR4, R0 ;  /* 0x0000000405057c24 */ /* 0x001fca000f8e0200 */
[----:B-1----:R-:W-:-:S13]  /*0060*/  ISETP.GE.AND P0, PT, R5, UR5, PT ;  /* 0x0000000505007c0c */ /* 0x002fda000bf06270 */
[----:B------:R-:W-:Y:S05]  /*0070*/  @P0 EXIT ;  /* 0x000000000000094d */ /* 0x000fea0003800000 */
[----:B------:R-:W0:Y:S01]  /*0080*/  LDC.64 R2, c[0x0][0x3a0] ;  /* 0x0000e800ff027b82 */ /* 0x000e220000000a00 */
[----:B------:R-:W-:Y:S01]  /*0090*/  IABS R13, R5 ;  /* 0x00000005000d7213 */ /* 0x000fe20000000000 */
[----:B------:R-:W1:Y:S06]  /*00a0*/  LDCU.64 UR4, c[0x0][0x358] ;  /* 0x00006b00ff0477ac */ /* 0x000e6c0008000a00 */
[----:B------:R-:W2:Y:S01]  /*00b0*/  LDC R0, c[0x0][0x39c] ;  /* 0x0000e700ff007b82 */ /* 0x000ea20000000800 */
[-C--:B0-----:R-:W-:Y:S01]  /*00c0*/  IMAD R4, R3, R2.reuse, RZ ;  /* 0x0000000203047224 */ /* 0x081fe200078e02ff */
[----:B------:R-:W-:-:S04]  /*00d0*/  IABS R8, R2 ;  /* 0x0000000200087213 */ /* 0x000fc80000000000 */
[----:B------:R-:W-:Y:S01]  /*00e0*/  IABS R6, R4 ;  /* 0x0000000400067213 */ /* 0x000fe20000000000 */
[----:B------:R-:W-:Y:S01]  /*00f0*/  I2F.RP R14, R8 ;  /* 0x00000008000e7306 */ /* 0x000fe20000209400 */
[----:B--2---:R-:W-:-:S07]  /*0100*/  IABS R9, R0 ;  /* 0x0000000000097213 */ /* 0x004fce0000000000 */
[----:B------:R-:W0:Y:S08]  /*0110*/  I2F.RP R7, R6 ;  /* 0x0000000600077306 */ /* 0x000e300000209400 */
[----:B------:R-:W2:Y:S08]  /*0120*/  I2F.RP R12, R9 ;  /* 0x00000009000c7306 */ /* 0x000eb00000209400 */
[----:B0-----:R-:W0:Y:S08]  /*0130*/  MUFU.RCP R7, R7 ;  /* 0x0000000700077308 */ /* 0x001e300000001000 */
[----:B--2---:R-:W-:Y:S08]  /*0140*/  MUFU.RCP R12, R12 ;  /* 0x0000000c000c7308 */ /* 0x004ff00000001000 */
[----:B------:R-:W-:Y:S01]  /*0150*/  MUFU.RCP R14, R14 ;  /* 0x0000000e000e7308 */ /* 0x000fe20000001000 */
[----:B0-----:R-:W-:-:S07]  /*0160*/  VIADD R10, R7, 0xffffffe ;  /* 0x0ffffffe070a7836 */ /* 0x001fce0000000000 */
[----:B------:R0:W2:Y:S02]  /*0170*/  F2I.FTZ.U32.TRUNC.NTZ R11, R10 ;  /* 0x0000000a000b7305 */ /* 0x0000a4000021f000 */
[----:B0-----:R-:W-:Y:S02]  /*0180*/  HFMA2 R10, -RZ, RZ, 0, 0 ;  /* 0x00000000ff0a7431 */ /* 0x001fe400000001ff */
[----:B--2---:R-:W-:-:S04]  /*0190*/  IMAD.MOV R15, RZ, RZ, -R11 ;  /* 0x000000ffff0f7224 */ /* 0x004fc800078e0a0b */
[----:B------:R-:W-:Y:S01]  /*01a0*/  IMAD R7, R15, R6, RZ ;  /* 0x000000060f077224 */ /* 0x000fe200078e02ff */
[----:B------:R-:W-:-:S03]  /*01b0*/  IABS R15, R4 ;  /* 0x00000004000f7213 */ /* 0x000fc60000000000 */
[----:B------:R-:W-:Y:S01]  /*01c0*/  IMAD.HI.U32 R11, R11, R7, R10 ;  /* 0x000000070b0b7227 */ /* 0x000fe200078e000a */
[----:B------:R-:W-:Y:S02]  /*01d0*/  IADD3 R7, PT, PT, R12, 0xffffffe, RZ ;  /* 0x0ffffffe0c077810 */ /* 0x000fe40007ffe0ff */
[----:B------:R-:W-:Y:S01]  /*01e0*/  MOV R12, RZ ;  /* 0x000000ff000c7202 */ /* 0x000fe20000000f00 */
[----:B------:R-:W-:Y:S02]  /*01f0*/  IMAD.MOV.U32 R10, RZ, RZ, R13 ;  /* 0x000000ffff0a7224 */ /* 0x000fe400078e000d */
[----:B------:R-:W-:Y:S01]  /*0200*/  IMAD.MOV R13, RZ, RZ, -R15 ;  /* 0x000000ffff0d7224 */ /* 0x000fe200078e0a0f */
[----:B------:R-:W0:Y:S01]  /*0210*/  F2I.FTZ.U32.TRUNC.NTZ R7, R7 ;  /* 0x0000000700077305 */ /* 0x000e22000021f000 */
[----:B------:R-:W-:-:S04]  /*0220*/  IMAD.HI.U32 R11, R11, R10, RZ ;  /* 0x0000000a0b0b7227 */ /* 0x000fc800078e00ff */
[----:B------:R-:W-:Y:S02]  /*0230*/  IMAD R13, R11, R13, R10 ;  /* 0x0000000d0b0d7224 */ /* 0x000fe400078e020a */
[----:B------:R-:W-:-:S03]  /*0240*/  VIADD R15, R14, 0xffffffe ;  /* 0x0ffffffe0e0f7836 */ /* 0x000fc60000000000 */
[----:B------:R-:W-:-:S13]  /*0250*/  ISETP.GT.U32.AND P1, PT, R6, R13, PT ;  /* 0x0000000d0600720c */ /* 0x000fda0003f24070 */
[----:B------:R-:W-:Y:S01]  /*0260*/  @!P1 IMAD.IADD R13, R13, 0x1, -R6 ;  /* 0x000000010d0d9824 */ /* 0x000fe200078e0a06 */
[----:B------:R-:W-:Y:S02]  /*0270*/  @!P1 IADD3 R11, PT, PT, R11, 0x1, RZ ;  /* 0x000000010b0b9810 */ /* 0x000fe40007ffe0ff */
[----:B------:R-:W-:Y:S02]  /*0280*/  ISETP.NE.AND P1, PT, R4, RZ, PT ;  /* 0x000000ff0400720c */ /* 0x000fe40003f25270 */
[----:B------:R-:W-:Y:S02]  /*0290*/  ISETP.GE.U32.AND P0, PT, R13, R6, PT ;  /* 0x000000060d00720c */ /* 0x000fe40003f06070 */
[----:B------:R2:W3:Y:S01]  /*02a0*/  F2I.FTZ.U32.TRUNC.NTZ R13, R15 ;  /* 0x0000000f000d7305 */ /* 0x0004e2000021f000 */
[----:B------:R-:W-:-:S04]  /*02b0*/  LOP3.LUT R6, R5, R4, RZ, 0x3c, !PT ;  /* 0x0000000405067212 */ /* 0x000fc800078e3cff */
[----:B------:R-:W-:Y:S01]  /*02c0*/  ISETP.GE.AND P2, PT, R6, RZ, PT ;  /* 0x000000ff0600720c */ /* 0x000fe20003f46270 */
[----:B0-----:R-:W-:-:S04]  /*02d0*/  IMAD.MOV R6, RZ, RZ, -R7 ;  /* 0x000000ffff067224 */ /* 0x001fc800078e0a07 */
[----:B--2---:R-:W-:Y:S02]  /*02e0*/  IMAD R15, R6, R9, RZ ;  /* 0x00000009060f7224 */ /* 0x004fe400078e02ff */
[----:B------:R-:W-:Y:S02]  /*02f0*/  @P0 VIADD R11, R11, 0x1 ;  /* 0x000000010b0b0836 */ /* 0x000fe40000000000 */
[----:B------:R-:W-:Y:S01]  /*0300*/  IMAD.MOV.U32 R6, RZ, RZ, RZ ;  /* 0x000000ffff067224 */ /* 0x000fe200078e00ff */
[----:B---3--:R-:W-:-:S03]  /*0310*/  IADD3 R17, PT, PT, RZ, -R13, RZ ;  /* 0x8000000dff117210 */ /* 0x008fc60007ffe0ff */
[----:B------:R-:W-:Y:S01]  /*0320*/  @!P2 IMAD.MOV R11, RZ, RZ, -R11 ;  /* 0x000000ffff0ba224 */ /* 0x000fe200078e0a0b */
[----:B------:R-:W-:Y:S01]  /*0330*/  @!P1 LOP3.LUT R11, RZ, R4, RZ, 0x33, !PT ;  /* 0x00000004ff0b9212 */ /* 0x000fe200078e33ff */
[----:B------:R-:W-:Y:S02]  /*0340*/  IMAD R17, R17, R8, RZ ;  /* 0x0000000811117224 */ /* 0x000fe400078e02ff */
[----:B------:R-:W-:Y:S01]  /*0350*/  IMAD.HI.U32 R7, R7, R15, R6 ;  /* 0x0000000f07077227 */ /* 0x000fe200078e0006 */
[----:B------:R-:W-:-:S03]  /*0360*/  IADD3 R14, PT, PT, -R11, RZ, RZ ;  /* 0x000000ff0b0e7210 */ /* 0x000fc60007ffe1ff */
[----:B------:R-:W-:-:S04]  /*0370*/  IMAD.HI.U32 R15, R13, R17, R12 ;  /* 0x000000110d0f7227 */ /* 0x000fc800078e000c */
[----:B------:R-:W-:Y:S02]  /*0380*/  IMAD R13, R4, R14, R5 ;  /* 0x0000000e040d7224 */ /* 0x000fe400078e0205 */
[----:B------:R-:W-:-:S03]  /*0390*/  IMAD.HI.U32 R12, R15, R10, RZ ;  /* 0x0000000a0f0c7227 */ /* 0x000fc600078e00ff */
[----:B------:R-:W-:Y:S01]  /*03a0*/  IABS R6, R13 ;  /* 0x0000000d00067213 */ /* 0x000fe20000000000 */
[----:B------:R-:W-:Y:S01]  /*03b0*/  IMAD.HI.U32 R7, R7, R10, RZ ;  /* 0x0000000a07077227 */ /* 0x000fe200078e00ff */
[----:B------:R-:W-:Y:S02]  /*03c0*/  IADD3 R17, PT, PT, -R12, RZ, RZ ;  /* 0x000000ff0c117210 */ /* 0x000fe40007ffe1ff */
[----:B------:R-:W-:Y:S01]  /*03d0*/  LOP3.LUT R13, R13, R2, RZ, 0x3c, !PT ;  /* 0x000000020d0d7212 */ /* 0x000fe200078e3cff */
[----:B------:R-:W-:Y:S02]  /*03e0*/  IMAD.MOV R7, RZ, RZ, -R7 ;  /* 0x000000ffff077224 */ /* 0x000fe400078e0a07 */
[----:B------:R-:W-:Y:S02]  /*03f0*/  IMAD R17, R8, R17, R10 ;  /* 0x0000001108117224 */ /* 0x000fe400078e020a */
[----:B------:R-:W-:-:S03]  /*0400*/  IMAD.HI.U32 R15, R15, R6, RZ ;  /* 0x000000060f0f7227 */ /* 0x000fc600078e00ff */
[----:B------:R-:W-:Y:S01]  /*0410*/  ISETP.GT.U32.AND P1, PT, R8, R17, PT ;  /* 0x000000110800720c */ /* 0x000fe20003f24070 */
[----:B------:R-:W-:Y:S01]  /*0420*/  IMAD R4, R9, R7, R10 ;  /* 0x0000000709047224 */ /* 0x000fe200078e020a */
[----:B------:R-:W-:Y:S01]  /*0430*/  LOP3.LUT R10, RZ, R2, RZ, 0x33, !PT ;  /* 0x00000002ff0a7212 */ /* 0x000fe200078e33ff */
[----:B------:R-:W-:-:S03]  /*0440*/  IMAD.MOV R7, RZ, RZ, -R15 ;  /* 0x000000ffff077224 */ /* 0x000fc600078e0a0f */
[----:B------:R-:W-:Y:S01]  /*0450*/  ISETP.GT.U32.AND P0, PT, R9, R4, PT ;  /* 0x000000040900720c */ /* 0x000fe20003f04070 */
[----:B------:R-:W-:Y:S01]  /*0460*/  IMAD R7, R8, R7, R6 ;  /* 0x0000000708077224 */ /* 0x000fe200078e0206 */
[----:B------:R-:W-:-:S04]  /*0470*/  LOP3.LUT R6, R5, R2, RZ, 0x3c, !PT ;  /* 0x0000000205067212 */ /* 0x000fc800078e3cff */
[----:B------:R-:W-:Y:S01]  /*0480*/  ISETP.GT.U32.AND P4, PT, R8, R7, PT ;  /* 0x000000070800720c */ /* 0x000fe20003f84070 */
[----:B------:R-:W-:Y:S02]  /*0490*/  @!P1 IMAD.IADD R17, R17, 0x1, -R8 ;  /* 0x0000000111119824 */ /* 0x000fe400078e0a08 */
[----:B------:R-:W-:Y:S01]  /*04a0*/  @!P1 VIADD R12, R12, 0x1 ;  /* 0x000000010c0c9836 */ /* 0x000fe20000000000 */
[----:B------:R-:W-:Y:S02]  /*04b0*/  ISETP.GE.AND P1, PT, R13, RZ, PT ;  /* 0x000000ff0d00720c */ /* 0x000fe40003f26270 */
[----:B------:R-:W-:Y:S02]  /*04c0*/  ISETP.GE.U32.AND P5, PT, R17, R8, PT ;  /* 0x000000081100720c */ /* 0x000fe40003fa6070 */
[----:B------:R-:W-:Y:S02]  /*04d0*/  @!P0 IADD3 R4, PT, PT, R4, -R9, RZ ;  /* 0x8000000904048210 */ /* 0x000fe40007ffe0ff */
[----:B------:R-:W-:-:S02]  /*04e0*/  ISETP.GE.AND P0, PT, R6, RZ, PT ;  /* 0x000000ff0600720c */ /* 0x000fc40003f06270 */
[----:B------:R-:W-:Y:S02]  /*04f0*/  ISETP.GT.U32.AND P2, PT, R9, R4, PT ;  /* 0x000000040900720c */ /* 0x000fe40003f44070 */
[-C--:B------:R-:W-:Y:S02]  /*0500*/  @!P4 IADD3 R7, PT, PT, R7, -R8.reuse, RZ ;  /* 0x800000080707c210 */ /* 0x080fe40007ffe0ff */
[----:B------:R-:W-:Y:S02]  /*0510*/  @!P4 IADD3 R15, PT, PT, R15, 0x1, RZ ;  /* 0x000000010f0fc810 */ /* 0x000fe40007ffe0ff */
[----:B------:R-:W-:Y:S01]  /*0520*/  ISETP.GE.U32.AND P3, PT, R7, R8, PT ;  /* 0x000000080700720c */ /* 0x000fe20003f66070 */
[----:B------:R-:W-:Y:S01]  /*0530*/  @P5 VIADD R12, R12, 0x1 ;  /* 0x000000010c0c5836 */ /* 0x000fe20000000000 */
[----:B------:R-:W0:Y:S01]  /*0540*/  LDC.64 R6, c[0x0][0x388] ;  /* 0x0000e200ff067b82 */ /* 0x000e220000000a00 */
[----:B------:R-:W-:Y:S02]  /*0550*/  ISETP.NE.AND P5, PT, R0, RZ, PT ;  /* 0x000000ff0000720c */ /* 0x000fe40003fa5270 */
[----:B------:R-:W-:Y:S01]  /*0560*/  @!P0 IMAD.MOV R12, RZ, RZ, -R12 ;  /* 0x000000ffff0c8224 */ /* 0x000fe200078e0a0c */
[----:B------:R-:W-:-:S02]  /*0570*/  ISETP.NE.AND P4, PT, R2, RZ, PT ;  /* 0x000000ff0200720c */ /* 0x000fc40003f85270 */
[----:B------:R-:W-:Y:S02]  /*0580*/  @!P2 IADD3 R4, PT, PT, R4, -R9, RZ ;  /* 0x800000090404a210 */ /* 0x000fe40007ffe0ff */
[----:B------:R-:W2:Y:S01]  /*0590*/  LDC.64 R8, c[0x0][0x380] ;  /* 0x0000e000ff087b82 */ /* 0x000ea20000000a00 */
[----:B------:R-:W-:Y:S02]  /*05a0*/  ISETP.GE.AND P2, PT, R5, RZ, PT ;  /* 0x000000ff0500720c */ /* 0x000fe40003f46270 */
[----:B------:R-:W-:Y:S01]  /*05b0*/  @P3 IADD3 R15, PT, PT, R15, 0x1, RZ ;  /* 0x000000010f0f3810 */ /* 0x000fe20007ffe0ff */
[----:B------:R-:W-:Y:S01]  /*05c0*/  IMAD.MOV.U32 R14, RZ, RZ, R4 ;  /* 0x000000ffff0e7224 */ /* 0x000fe200078e0004 */
[----:B------:R-:W-:Y:S02]  /*05d0*/  SEL R13, R10, R12, !P4 ;  /* 0x0000000c0a0d7207 */ /* 0x000fe40006000000 */
[----:B------:R-:W-:-:S03]  /*05e0*/  @!P1 IADD3 R15, PT, PT, -R15, RZ, RZ ;  /* 0x000000ff0f0f9210 */ /* 0x000fc60007ffe1ff */
[----:B------:R-:W-:Y:S01]  /*05f0*/  IMAD.MOV R4, RZ, RZ, -R13 ;  /* 0x000000ffff047224 */ /* 0x000fe200078e0a0d */
[----:B------:R-:W-:-:S03]  /*0600*/  SEL R10, R10, R15, !P4 ;  /* 0x0000000f0a0a7207 */ /* 0x000fc60006000000 */
[----:B------:R-:W-:Y:S01]  /*0610*/  @!P2 IADD3 R14, PT, PT, -R14, RZ, RZ ;  /* 0x000000ff0e0ea210 */ /* 0x000fe20007ffe1ff */
[----:B------:R-:W-:Y:S01]  /*0620*/  IMAD R2, R2, R4, R5 ;  /* 0x0000000402027224 */ /* 0x000fe200078e0205 */
[----:B------:R-:W-:-:S03]  /*0630*/  @!P5 LOP3.LUT R14, RZ, R0, RZ, 0x33, !PT ;  /* 0x00000000ff0ed212 */ /* 0x000fc600078e33ff */
[----:B------:R-:W-:Y:S02]  /*0640*/  IMAD R3, R2, R3, R10 ;  /* 0x0000000302037224 */ /* 0x000fe400078e020a */
[----:B------:R-:W-:Y:S02]  /*0650*/  IMAD R11, R11, R0, R14 ;  /* 0x000000000b0b7224 */ /* 0x000fe400078e020e */
[----:B0-----:R-:W-:Y:S02]  /*0660*/  IMAD.WIDE R6, R3, 0x4, R6 ;  /* 0x0000000403067825 */ /* 0x001fe400078e0206 */
[----:B------:R-:W0:Y:S02]  /*0670*/  LDC.64 R2, c[0x0][0x390] ;  /* 0x0000e400ff027b82 */ /* 0x000e240000000a00 */
[----:B--2---:R-:W-:Y:S02]  /*0680*/  IMAD.WIDE R8, R11, 0x4, R8 ;  /* 0x000000040b087825 */ /* 0x004fe400078e0208 */
[----:B-1----:R-:W2:Y:S04]  /*0690*/  LDG.E R6, desc[UR4][R6.64] ;  /* 0x0000000406067981 */ /* 0x002ea8000c1e1900 */
[----:B------:R-:W2:Y:S01]  /*06a0*/  LDG.E R5, desc[UR4][R8.64] ;  /* 0x0000000408057981 */ /* 0x000ea2000c1e1900 */
[----:B0-----:R-:W-:-:S04]  /*06b0*/  IMAD.WIDE R2, R13, 0x4, R2 ;  /* 0x000000040d027825 */ /* 0x001fc800078e0202 */
[----:B--2---:R-:W-:-:S05]  /*06c0*/  FMUL R5, R5, R6 ;  /* 0x0000000605057220 */ /* 0x004fca0000400000 */
[----:B------:R-:W-:Y:S01]  /*06d0*/  REDG.E.ADD.F32.FTZ.RN.STRONG.GPU desc[UR4][R2.64], R5 ;  /* 0x00000005020079a6 */ /* 0x000fe2000c12f304 */
[----:B------:R-:W-:Y:S05]  /*06e0*/  EXIT ;  /* 0x000000000000794d */ /* 0x000fea0003800000 */
.L_x_0:
[----:B------:R-:W-:-:S00]  /*06f0*/  BRA `(.L_x_0) ;  /* 0xfffffffc00fc7947 */ /* 0x000fc0000383ffff */
[----:B------:R-:W-:-:S00]  /*0700*/  NOP ;  /* 0x0000000000007918 */ /* 0x000fc00000000000 */
[----:B------:R-:W-:-:S00]  /*0710*/  NOP ;  /* 0x0000000000007918 */ /* 0x000fc00000000000 */
[----:B------:R-:W-:-:S00]  /*0720*/  NOP ;  /* 0x0000000000007918 */ /* 0x000fc00000000000 */
[----:B------:R-:W-:-:S00]  /*0730*/  NOP ;  /* 0x0000000000007918 */ /* 0x000fc00000000000 */
[----:B------:R-:W-:-:S00]  /*0740*/  NOP ;  /* 0x0000000000007918 */ /* 0x000fc00000000000 */
[----:B------:R-:W-:-:S00]  /*0750*/  NOP ;  /* 0x0000000000007918 */ /* 0x000fc00000000000 */
[----:B------:R-:W-:-:S00]  /*0760*/  NOP ;  /* 0x0000000000007918 */ /* 0x000fc00000000000 */
[----:B------:R-:W-:-:S00]  /*0770*/  NOP ;  /* 0x0000000000007918 */ /* 0x000fc00000000000 */
.L_x_1:


//--------------------- .nv.shared.reserved.0     --------------------------
	.section	.nv.shared.reserved.0,"aw",@nobits
	.weak		__nv_reservedSMEM_offset_0_alias
	.size		__nv_reservedSMEM_offset_0_alias, 0, 64
	.other		__nv_reservedSMEM_offset_0_alias,@"STO_CUDA_RESERVED_SHARED STV_DEFAULT"
__nv_reservedSMEM_offset_0_alias:
	.zero		0
	.zero		64


//--------------------- .nv.constant0._Z20MatrixMultiplicationPfS_S_iiiii --------------------------
	.section	.nv.constant0._Z20MatrixMultiplicationPfS_S_iiiii,"a",@progbits
	.sectionflags	@""
	.align	4
.nv.constant0._Z20MatrixMultiplicationPfS_S_iiiii:
	.zero		940


//--------------------- SYMBOLS --------------------------

	.type		.nv.reservedSmem.offset0,@object
	.size		.nv.reservedSmem.offset0,0x4
